//
// Generated by NVIDIA NVVM Compiler
//
// Compiler Build ID: CL-36424714
// Cuda compilation tools, release 13.0, V13.0.88
// Based on NVVM 20.0.0
//

.version 9.0
.target sm_100
.address_size 64

	// .globl	_Z4trapddxiPd

.visible .entry _Z4trapddxiPd(
	.param .f64 _Z4trapddxiPd_param_0,
	.param .f64 _Z4trapddxiPd_param_1,
	.param .u64 _Z4trapddxiPd_param_2,
	.param .u32 _Z4trapddxiPd_param_3,
	.param .u64 .ptr .align 1 _Z4trapddxiPd_param_4
)
{
	.reg .pred 	%p<10>;
	.reg .b32 	%r<21>;
	.reg .b64 	%rd<21>;
	.reg .b64 	%fd<40>;

	ld.param.f64 	%fd9, [_Z4trapddxiPd_param_0];
	ld.param.f64 	%fd10, [_Z4trapddxiPd_param_1];
	ld.param.u64 	%rd9, [_Z4trapddxiPd_param_2];
	ld.param.u32 	%r8, [_Z4trapddxiPd_param_3];
	ld.param.u64 	%rd10, [_Z4trapddxiPd_param_4];
	mov.u32 	%r9, %ctaid.x;
	mov.u32 	%r10, %ntid.x;
	mov.u32 	%r11, %tid.x;
	mad.lo.s32 	%r1, %r9, %r10, %r11;
	setp.ge.s32 	%p1, %r1, %r8;
	@%p1 bra 	$L__BB0_11;
	cvt.s64.s32 	%rd1, %r8;
	or.b64  	%rd11, %rd9, %rd1;
	and.b64  	%rd12, %rd11, -4294967296;
	setp.ne.s64 	%p2, %rd12, 0;
	@%p2 bra 	$L__BB0_3;
	cvt.u32.u64 	%r12, %rd1;
	cvt.u32.u64 	%r13, %rd9;
	div.u32 	%r14, %r13, %r12;
	cvt.u64.u32 	%rd19, %r14;
	bra.uni 	$L__BB0_4;
$L__BB0_3:
	div.s64 	%rd19, %rd9, %rd1;
$L__BB0_4:
	cvt.s64.s32 	%rd13, %r1;
	mul.lo.s64 	%rd14, %rd19, %rd13;
	cvt.rn.f64.s64 	%fd12, %rd14;
	fma.rn.f64 	%fd1, %fd10, %fd12, %fd9;
	setp.eq.s32 	%p3, %r1, 0;
	selp.u64 	%rd5, 1, 0, %p3;
	setp.le.s64 	%p4, %rd19, %rd5;
	mov.f64 	%fd39, 0d0000000000000000;
	@%p4 bra 	$L__BB0_10;
	setp.eq.s32 	%p5, %r1, 0;
	selp.u32 	%r19, 1, 0, %p5;
	sub.s64 	%rd15, %rd19, %rd5;
	and.b64  	%rd20, %rd15, 3;
	setp.eq.s64 	%p6, %rd20, 0;
	mov.f64 	%fd39, 0d0000000000000000;
	@%p6 bra 	$L__BB0_8;
	mov.f64 	%fd39, 0d0000000000000000;
$L__BB0_7:
	.pragma "nounroll";
	cvt.rn.f64.u32 	%fd16, %r19;
	fma.rn.f64 	%fd17, %fd10, %fd16, %fd1;
	fma.rn.f64 	%fd18, %fd17, %fd17, 0d4010000000000000;
	add.f64 	%fd39, %fd39, %fd18;
	add.s32 	%r19, %r19, 1;
	add.s64 	%rd20, %rd20, -1;
	setp.ne.s64 	%p7, %rd20, 0;
	@%p7 bra 	$L__BB0_7;
$L__BB0_8:
	sub.s64 	%rd16, %rd5, %rd19;
	setp.gt.u64 	%p8, %rd16, -4;
	@%p8 bra 	$L__BB0_10;
$L__BB0_9:
	cvt.rn.f64.u32 	%fd19, %r19;
	fma.rn.f64 	%fd20, %fd10, %fd19, %fd1;
	fma.rn.f64 	%fd21, %fd20, %fd20, 0d4010000000000000;
	add.f64 	%fd22, %fd39, %fd21;
	add.s32 	%r15, %r19, 1;
	cvt.rn.f64.u32 	%fd23, %r15;
	fma.rn.f64 	%fd24, %fd10, %fd23, %fd1;
	fma.rn.f64 	%fd25, %fd24, %fd24, 0d4010000000000000;
	add.f64 	%fd26, %fd22, %fd25;
	add.s32 	%r16, %r19, 2;
	cvt.rn.f64.u32 	%fd27, %r16;
	fma.rn.f64 	%fd28, %fd10, %fd27, %fd1;
	fma.rn.f64 	%fd29, %fd28, %fd28, 0d4010000000000000;
	add.f64 	%fd30, %fd26, %fd29;
	add.s32 	%r17, %r19, 3;
	cvt.rn.f64.u32 	%fd31, %r17;
	fma.rn.f64 	%fd32, %fd10, %fd31, %fd1;
	fma.rn.f64 	%fd33, %fd32, %fd32, 0d4010000000000000;
	add.f64 	%fd39, %fd30, %fd33;
	add.s32 	%r19, %r19, 4;
	cvt.u64.u32 	%rd17, %r19;
	setp.gt.u64 	%p9, %rd19, %rd17;
	@%p9 bra 	$L__BB0_9;
$L__BB0_10:
	cvta.to.global.u64 	%rd18, %rd10;
	atom.global.add.f64 	%fd34, [%rd18], %fd39;
$L__BB0_11:
	ret;

}


// ===== COMPILED SASS (sm_100) =====

	.target	sm_100

	.elftype	@"ET_EXEC"


//--------------------- .note.nv.tkinfo           --------------------------
	.section	.note.nv.tkinfo,"",@"SHT_NOTE"
	.sectionflags	@"SHF_NOTE_NV_TKINFO"
	.tkinfo
        /*0018*/ 	.word	0x00000002
        /*0030*/ 	.string	""
        /*0030*/ 	.string	"ptxas"
        /*0030*/ 	.string	"Cuda compilation tools, release 13.0, V13.0.88"
        /*0030*/ 	.string	"Build cuda_13.0.r13.0/compiler.36424714_0"
        /*0030*/ 	.string	"-arch sm_100 -m 64 "



//--------------------- .note.nv.cuinfo           --------------------------
	.section	.note.nv.cuinfo,"",@"SHT_NOTE"
	.sectionflags	@"SHF_NOTE_NV_CUINFO"
        /*0018*/ 	.short	0x0002
        /*001a*/ 	.short	0x0064
        /*001c*/ 	.short	0x0082
	.zero		2


//--------------------- .nv.info                  --------------------------
	.section	.nv.info,"",@"SHT_CUDA_INFO"
	.align	4


	//----- nvinfo : EIATTR_REGCOUNT
	.align		4
        /*0000*/ 	.byte	0x04, 0x2f
        /*0002*/ 	.short	(.L_1 - .L_0)
	.align		4
.L_0:
        /*0004*/ 	.word	index@(_Z4trapddxiPd)
        /*0008*/ 	.word	0x00000017


	//----- nvinfo : EIATTR_FRAME_SIZE
	.align		4
.L_1:
        /*000c*/ 	.byte	0x04, 0x11
        /*000e*/ 	.short	(.L_3 - .L_2)
	.align		4
.L_2:
        /*0010*/ 	.word	index@($__internal_0_$__cuda_sm20_div_s64)
        /*0014*/ 	.word	0x00000000


	//----- nvinfo : EIATTR_FRAME_SIZE
	.align		4
.L_3:
        /*0018*/ 	.byte	0x04, 0x11
        /*001a*/ 	.short	(.L_5 - .L_4)
	.align		4
.L_4:
        /*001c*/ 	.word	index@(_Z4trapddxiPd)
        /*0020*/ 	.word	0x00000000


	//----- nvinfo : EIATTR_MIN_STACK_SIZE
	.align		4
.L_5:
        /*0024*/ 	.byte	0x04, 0x12
        /*0026*/ 	.short	(.L_7 - .L_6)
	.align		4
.L_6:
        /*0028*/ 	.word	index@(_Z4trapddxiPd)
        /*002c*/ 	.word	0x00000000
.L_7:


//--------------------- .nv.compat                --------------------------
	.section	.nv.compat,"",@"SHT_CUDA_COMPAT_INFO"
	.align	4
        /*0000*/ 	.byte	0x02, 0x09, 0x00, 0x00, 0x02, 0x02, 0x01, 0x00, 0x02, 0x05, 0x05, 0x00, 0x03, 0x07, 0x01, 0x01
        /*0010*/ 	.byte	0x02, 0x03, 0x00, 0x00, 0x02, 0x06, 0x01, 0x00, 0x04, 0x0b, 0x08, 0x00, 0x01, 0x00, 0x00, 0x00
        /*0020*/ 	.byte	0x00, 0x00, 0x00, 0x00


//--------------------- .nv.info._Z4trapddxiPd    --------------------------
	.section	.nv.info._Z4trapddxiPd,"",@"SHT_CUDA_INFO"
	.sectionflags	@""
	.align	4


	//----- nvinfo : EIATTR_CUDA_API_VERSION
	.align		4
        /*0000*/ 	.byte	0x04, 0x37
        /*0002*/ 	.short	(.L_9 - .L_8)
.L_8:
        /*0004*/ 	.word	0x00000082


	//----- nvinfo : EIATTR_KPARAM_INFO
	.align		4
.L_9:
        /*0008*/ 	.byte	0x04, 0x17
        /*000a*/ 	.short	(.L_11 - .L_10)
.L_10:
        /*000c*/ 	.word	0x00000000
        /*0010*/ 	.short	0x0004
        /*0012*/ 	.short	0x0020
        /*0014*/ 	.byte	0x00, 0xf5, 0x21, 0x00


	//----- nvinfo : EIATTR_KPARAM_INFO
	.align		4
.L_11:
        /*0018*/ 	.byte	0x04, 0x17
        /*001a*/ 	.short	(.L_13 - .L_12)
.L_12:
        /*001c*/ 	.word	0x00000000
        /*0020*/ 	.short	0x0003
        /*0022*/ 	.short	0x0018
        /*0024*/ 	.byte	0x00, 0xf0, 0x11, 0x00


	//----- nvinfo : EIATTR_KPARAM_INFO
	.align		4
.L_13:
        /*0028*/ 	.byte	0x04, 0x17
        /*002a*/ 	.short	(.L_15 - .L_14)
.L_14:
        /*002c*/ 	.word	0x00000000
        /*0030*/ 	.short	0x0002
        /*0032*/ 	.short	0x0010
        /*0034*/ 	.byte	0x00, 0xf0, 0x21, 0x00


	//----- nvinfo : EIATTR_KPARAM_INFO
	.align		4
.L_15:
        /*0038*/ 	.byte	0x04, 0x17
        /*003a*/ 	.short	(.L_17 - .L_16)
.L_16:
        /*003c*/ 	.word	0x00000000
        /*0040*/ 	.short	0x0001
        /*0042*/ 	.short	0x0008
        /*0044*/ 	.byte	0x00, 0xf0, 0x21, 0x00


	//----- nvinfo : EIATTR_KPARAM_INFO
	.align		4
.L_17:
        /*0048*/ 	.byte	0x04, 0x17
        /*004a*/ 	.short	(.L_19 - .L_18)
.L_18:
        /*004c*/ 	.word	0x00000000
        /*0050*/ 	.short	0x0000
        /*0052*/ 	.short	0x0000
        /*0054*/ 	.byte	0x00, 0xf0, 0x21, 0x00


	//----- nvinfo : EIATTR_SPARSE_MMA_MASK
	.align		4
.L_19:
        /*0058*/ 	.byte	0x03, 0x50
        /*005a*/ 	.short	0x0000


	//----- nvinfo : EIATTR_MAXREG_COUNT
	.align		4
        /*005c*/ 	.byte	0x03, 0x1b
        /*005e*/ 	.short	0x00ff


	//----- nvinfo : EIATTR_MERCURY_ISA_VERSION
	.align		4
        /*0060*/ 	.byte	0x03, 0x5f
        /*0062*/ 	.short	0x0101


	//----- nvinfo : EIATTR_VRC_CTA_INIT_COUNT
	.align		4
        /*0064*/ 	.byte	0x02, 0x4a
	.zero		1
	.zero		1


	//----- nvinfo : EIATTR_EXIT_INSTR_OFFSETS
	.align		4
        /*0068*/ 	.byte	0x04, 0x1c
        /*006a*/ 	.short	(.L_21 - .L_20)


	//   ....[0]....
.L_20:
        /*006c*/ 	.word	0x00000070


	//   ....[1]....
        /*0070*/ 	.word	0x00000690


	//----- nvinfo : EIATTR_CRS_STACK_SIZE
	.align		4
.L_21:
        /*0074*/ 	.byte	0x04, 0x1e
        /*0076*/ 	.short	(.L_23 - .L_22)
.L_22:
        /*0078*/ 	.word	0x00000000


	//----- nvinfo : EIATTR_CBANK_PARAM_SIZE
	.align		4
.L_23:
        /*007c*/ 	.byte	0x03, 0x19
        /*007e*/ 	.short	0x0028


	//----- nvinfo : EIATTR_PARAM_CBANK
	.align		4
        /*0080*/ 	.byte	0x04, 0x0a
        /*0082*/ 	.short	(.L_25 - .L_24)
	.align		4
.L_24:
        /*0084*/ 	.word	index@(.nv.constant0._Z4trapddxiPd)
        /*0088*/ 	.short	0x0380
        /*008a*/ 	.short	0x0028


	//----- nvinfo : EIATTR_SW_WAR
	.align		4
.L_25:
        /*008c*/ 	.byte	0x04, 0x36
        /*008e*/ 	.short	(.L_27 - .L_26)
.L_26:
        /*0090*/ 	.word	0x00000008
.L_27:


//--------------------- .nv.callgraph             --------------------------
	.section	.nv.callgraph,"",@"SHT_CUDA_CALLGRAPH"
	.align	4
	.sectionentsize	8
	.align		4
        /*0000*/ 	.word	0x00000000
	.align		4
        /*0004*/ 	.word	0xffffffff
	.align		4
        /*0008*/ 	.word	0x00000000
	.align		4
        /*000c*/ 	.word	0xfffffffe
	.align		4
        /*0010*/ 	.word	0x00000000
	.align		4
        /*0014*/ 	.word	0xfffffffd
	.align		4
        /*0018*/ 	.word	0x00000000
	.align		4
        /*001c*/ 	.word	0xfffffffc


//--------------------- .text._Z4trapddxiPd       --------------------------
	.section	.text._Z4trapddxiPd,"ax",@progbits
	.align	128
        .global         _Z4trapddxiPd
        .type           _Z4trapddxiPd,@function
        .size           _Z4trapddxiPd,(.L_x_9 - _Z4trapddxiPd)
        .other          _Z4trapddxiPd,@"STO_CUDA_ENTRY STV_DEFAULT"
_Z4trapddxiPd:
.text._Z4trapddxiPd:
[----:B------:R-:W-:Y:S01]  /*0000*/  LDC R1, c[0x0][0x37c] ;  /* 0x0000df00ff017b82 */ /* 0x000fe20000000800 */
[----:B------:R-:W0:Y:S07]  /*0010*/  S2R R0, SR_TID.X ;  /* 0x0000000000007919 */ /* 0x000e2e0000002100 */
[----:B------:R-:W0:Y:S01]  /*0020*/  S2UR UR4, SR_CTAID.X ;  /* 0x00000000000479c3 */ /* 0x000e220000002500 */
[----:B------:R-:W1:Y:S07]  /*0030*/  LDCU UR6, c[0x0][0x398] ;  /* 0x00007300ff0677ac */ /* 0x000e6e0008000800 */
[----:B------:R-:W0:Y:S02]  /*0040*/  LDC R7, c[0x0][0x360] ;  /* 0x0000d800ff077b82 */ /* 0x000e240000000800 */
[----:B0-----:R-:W-:-:S05]  /*0050*/  IMAD R7, R7, UR4, R0 ;  /* 0x0000000407077c24 */ /* 0x001fca000f8e0200 */
[----:B-1----:R-:W-:-:S13]  /*0060*/  ISETP.GE.AND P0, PT, R7, UR6, PT ;  /* 0x0000000607007c0c */ /* 0x002fda000bf06270 */
[----:B------:R-:W-:Y:S05]  /*0070*/  @P0 EXIT ;  /* 0x000000000000094d */ /* 0x000fea0003800000 */
[----:B------:R-:W0:Y:S01]  /*0080*/  LDCU UR4, c[0x0][0x394] ;  /* 0x00007280ff0477ac */ /* 0x000e220008000800 */
[----:B------:R-:W-:-:S04]  /*0090*/  USHF.R.S32.HI UR5, URZ, 0x1f, UR6 ;  /* 0x0000001fff057899 */ /* 0x000fc80008011406 */
[----:B0-----:R-:W-:-:S04]  /*00a0*/  ULOP3.LUT UR4, UR5, UR4, URZ, 0xfc, !UPT ;  /* 0x0000000405047292 */ /* 0x001fc8000f8efcff */
[----:B------:R-:W-:-:S09]  /*00b0*/  UISETP.NE.U32.AND UP0, UPT, UR4, URZ, UPT ;  /* 0x000000ff0400728c */ /* 0x000fd2000bf05070 */
[----:B------:R-:W-:Y:S05]  /*00c0*/  BRA.U UP0, `(.L_x_0) ;  /* 0x0000000100547547 */ /* 0x000fea000b800000 */
[----:B------:R-:W0:Y:S01]  /*00d0*/  I2F.U32.RP R0, UR6 ;  /* 0x0000000600007d06 */ /* 0x000e220008209000 */
[----:B------:R-:W1:Y:S01]  /*00e0*/  LDC R4, c[0x0][0x390] ;  /* 0x0000e400ff047b82 */ /* 0x000e620000000800 */
[----:B------:R-:W-:-:S06]  /*00f0*/  ISETP.NE.U32.AND P2, PT, RZ, UR6, PT ;  /* 0x00000006ff007c0c */ /* 0x000fcc000bf45070 */
[----:B0-----:R-:W0:Y:S02]  /*0100*/  MUFU.RCP R0, R0 ;  /* 0x0000000000007308 */ /* 0x001e240000001000 */
[----:B0-----:R-:W-:-:S06]  /*0110*/  VIADD R2, R0, 0xffffffe ;  /* 0x0ffffffe00027836 */ /* 0x001fcc0000000000 */
[----:B------:R0:W2:Y:S02]  /*0120*/  F2I.FTZ.U32.TRUNC.NTZ R3, R2 ;  /* 0x0000000200037305 */ /* 0x0000a4000021f000 */
[----:B0-----:R-:W-:Y:S02]  /*0130*/  IMAD.MOV.U32 R2, RZ, RZ, RZ ;  /* 0x000000ffff027224 */ /* 0x001fe400078e00ff */
[----:B--2---:R-:W-:-:S04]  /*0140*/  IMAD.MOV R5, RZ, RZ, -R3 ;  /* 0x000000ffff057224 */ /* 0x004fc800078e0a03 */
[----:B------:R-:W-:-:S04]  /*0150*/  IMAD R5, R5, UR6, RZ ;  /* 0x0000000605057c24 */ /* 0x000fc8000f8e02ff */
[----:B------:R-:W-:-:S06]  /*0160*/  IMAD.HI.U32 R3, R3, R5, R2 ;  /* 0x0000000503037227 */ /* 0x000fcc00078e0002 */
[----:B-1----:R-:W-:-:S04]  /*0170*/  IMAD.HI.U32 R2, R3, R4, RZ ;  /* 0x0000000403027227 */ /* 0x002fc800078e00ff */
[----:B------:R-:W-:-:S04]  /*0180*/  IMAD.MOV R3, RZ, RZ, -R2 ;  /* 0x000000ffff037224 */ /* 0x000fc800078e0a02 */
[----:B------:R-:W-:Y:S02]  /*0190*/  IMAD R0, R3, UR6, R4 ;  /* 0x0000000603007c24 */ /* 0x000fe4000f8e0204 */
[----:B------:R-:W-:-:S03]  /*01a0*/  IMAD.MOV.U32 R3, RZ, RZ, RZ ;  /* 0x000000ffff037224 */ /* 0x000fc600078e00ff */
[----:B------:R-:W-:-:S13]  /*01b0*/  ISETP.GE.U32.AND P0, PT, R0, UR6, PT ;  /* 0x0000000600007c0c */ /* 0x000fda000bf06070 */
[----:B------:R-:W-:Y:S02]  /*01c0*/  @P0 VIADD R0, R0, -UR6 ;  /* 0x8000000600000c36 */ /* 0x000fe40008000000 */
[----:B------:R-:W-:-:S03]  /*01d0*/  @P0 VIADD R2, R2, 0x1 ;  /* 0x0000000102020836 */ /* 0x000fc60000000000 */
[----:B------:R-:W-:-:S13]  /*01e0*/  ISETP.GE.U32.AND P1, PT, R0, UR6, PT ;  /* 0x0000000600007c0c */ /* 0x000fda000bf26070 */
[----:B------:R-:W-:Y:S01]  /*01f0*/  @P1 VIADD R2, R2, 0x1 ;  /* 0x0000000102021836 */ /* 0x000fe20000000000 */
[----:B------:R-:W-:Y:S01]  /*0200*/  @!P2 LOP3.LUT R2, RZ, UR6, RZ, 0x33, !PT ;  /* 0x00000006ff02ac12 */ /* 0x000fe2000f8e33ff */
[----:B------:R-:W-:Y:S06]  /*0210*/  BRA `(.L_x_1) ;  /* 0x0000000000087947 */ /* 0x000fec0003800000 */
.L_x_0:
[----:B------:R-:W-:-:S07]  /*0220*/  MOV R4, 0x240 ;  /* 0x0000024000047802 */ /* 0x000fce0000000f00 */
[----:B------:R-:W-:Y:S05]  /*0230*/  CALL.REL.NOINC `($__internal_0_$__cuda_sm20_div_s64) ;  /* 0x0000000400187944 */ /* 0x000fea0003c00000 */
.L_x_1:
[----:B------:R-:W-:Y:S01]  /*0240*/  SHF.R.S32.HI R5, RZ, 0x1f, R7 ;  /* 0x0000001fff057819 */ /* 0x000fe20000011407 */
[-C--:B------:R-:W-:Y:S01]  /*0250*/  IMAD R0, R3, R7.reuse, RZ ;  /* 0x0000000703007224 */ /* 0x080fe200078e02ff */
[----:B------:R-:W-:Y:S01]  /*0260*/  ISETP.NE.AND P0, PT, R7, RZ, PT ;  /* 0x000000ff0700720c */ /* 0x000fe20003f05270 */
[----:B------:R-:W-:Y:S01]  /*0270*/  IMAD.WIDE.U32 R8, R2, R7, RZ ;  /* 0x0000000702087225 */ /* 0x000fe200078e00ff */
[----:B------:R-:W0:Y:S01]  /*0280*/  LDC.64 R10, c[0x0][0x380] ;  /* 0x0000e000ff0a7b82 */ /* 0x000e220000000a00 */
[----:B------:R-:W1:Y:S01]  /*0290*/  LDCU.64 UR4, c[0x0][0x358] ;  /* 0x00006b00ff0477ac */ /* 0x000e620008000a00 */
[----:B------:R-:W-:Y:S01]  /*02a0*/  BSSY.RECONVERGENT B0, `(.L_x_2) ;  /* 0x000003c000007945 */ /* 0x000fe20003800200 */
[----:B------:R-:W-:-:S04]  /*02b0*/  IMAD R13, R5, R2, R0 ;  /* 0x00000002050d7224 */ /* 0x000fc800078e0200 */
[----:B------:R-:W-:Y:S01]  /*02c0*/  IMAD.IADD R9, R9, 0x1, R13 ;  /* 0x0000000109097824 */ /* 0x000fe200078e020d */
[----:B------:R-:W0:Y:S01]  /*02d0*/  LDC.64 R4, c[0x0][0x388] ;  /* 0x0000e200ff047b82 */ /* 0x000e220000000a00 */
[----:B------:R-:W-:-:S04]  /*02e0*/  SEL R13, RZ, 0x1, P0 ;  /* 0x00000001ff0d7807 */ /* 0x000fc80000000000 */
[----:B------:R-:W-:Y:S01]  /*02f0*/  ISETP.GT.U32.AND P0, PT, R2, R13, PT ;  /* 0x0000000d0200720c */ /* 0x000fe20003f04070 */
[----:B------:R-:W0:Y:S03]  /*0300*/  I2F.F64.S64 R8, R8 ;  /* 0x0000000800087312 */ /* 0x000e260000301c00 */
[----:B------:R-:W-:Y:S01]  /*0310*/  ISETP.GT.AND.EX P0, PT, R3, RZ, PT, P0 ;  /* 0x000000ff0300720c */ /* 0x000fe20003f04300 */
[----:B0-----:R-:W-:Y:S01]  /*0320*/  DFMA R6, R8, R4, R10 ;  /* 0x000000040806722b */ /* 0x001fe2000000000a */
[----:B------:R-:W-:-:S11]  /*0330*/  CS2R R10, SRZ ;  /* 0x00000000000a7805 */ /* 0x000fd6000001ff00 */
[----:B-1----:R-:W-:Y:S05]  /*0340*/  @!P0 BRA `(.L_x_3) ;  /* 0x0000000000c48947 */ /* 0x002fea0003800000 */
[C---:B------:R-:W-:Y:S01]  /*0350*/  IMAD.IADD R0, R2.reuse, 0x1, -R13 ;  /* 0x0000000102007824 */ /* 0x040fe200078e0a0d */
[-C--:B------:R-:W-:Y:S01]  /*0360*/  IADD3 R8, P2, PT, -R2, R13.reuse, RZ ;  /* 0x0000000d02087210 */ /* 0x080fe20007f5e1ff */
[----:B------:R-:W-:Y:S01]  /*0370*/  BSSY.RECONVERGENT B1, `(.L_x_4) ;  /* 0x0000016000017945 */ /* 0x000fe20003800200 */
[----:B------:R-:W-:Y:S02]  /*0380*/  MOV R9, R13 ;  /* 0x0000000d00097202 */ /* 0x000fe40000000f00 */
[----:B------:R-:W-:Y:S02]  /*0390*/  CS2R R10, SRZ ;  /* 0x00000000000a7805 */ /* 0x000fe4000001ff00 */
[----:B------:R-:W-:Y:S02]  /*03a0*/  LOP3.LUT R0, R0, 0x3, RZ, 0xc0, !PT ;  /* 0x0000000300007812 */ /* 0x000fe400078ec0ff */
[----:B------:R-:W-:Y:S01]  /*03b0*/  ISETP.GT.U32.AND P1, PT, R8, -0x4, PT ;  /* 0xfffffffc0800780c */ /* 0x000fe20003f24070 */
[----:B------:R-:W-:Y:S01]  /*03c0*/  IMAD.X R8, RZ, RZ, ~R3, P2 ;  /* 0x000000ffff087224 */ /* 0x000fe200010e0e03 */
[----:B------:R-:W-:-:S04]  /*03d0*/  ISETP.NE.U32.AND P0, PT, R0, RZ, PT ;  /* 0x000000ff0000720c */ /* 0x000fc80003f05070 */
[----:B------:R-:W-:Y:S02]  /*03e0*/  ISETP.NE.AND.EX P0, PT, RZ, RZ, PT, P0 ;  /* 0x000000ffff00720c */ /* 0x000fe40003f05300 */
[----:B------:R-:W-:-:S11]  /*03f0*/  ISETP.GT.U32.AND.EX P1, PT, R8, -0x1, PT, P1 ;  /* 0xffffffff0800780c */ /* 0x000fd60003f24110 */
[----:B------:R-:W-:Y:S05]  /*0400*/  @!P0 BRA `(.L_x_5) ;  /* 0x0000000000308947 */ /* 0x000fea0003800000 */
[----:B------:R-:W-:Y:S01]  /*0410*/  IMAD.MOV.U32 R8, RZ, RZ, RZ ;  /* 0x000000ffff087224 */ /* 0x000fe200078e00ff */
[----:B------:R-:W-:-:S07]  /*0420*/  CS2R R10, SRZ ;  /* 0x00000000000a7805 */ /* 0x000fce000001ff00 */
.L_x_6:
[----:B------:R0:W1:Y:S01]  /*0430*/  I2F.F64.U32 R12, R9 ;  /* 0x00000009000c7312 */ /* 0x0000620000201800 */
[----:B------:R-:W-:-:S04]  /*0440*/  IADD3 R0, P0, PT, R0, -0x1, RZ ;  /* 0xffffffff00007810 */ /* 0x000fc80007f1e0ff */
[----:B------:R-:W-:Y:S02]  /*0450*/  IADD3.X R8, PT, PT, R8, -0x1, RZ, P0, !PT ;  /* 0xffffffff08087810 */ /* 0x000fe400007fe4ff */
[----:B------:R-:W-:Y:S01]  /*0460*/  ISETP.NE.U32.AND P0, PT, R0, RZ, PT ;  /* 0x000000ff0000720c */ /* 0x000fe20003f05070 */
[----:B0-----:R-:W-:-:S03]  /*0470*/  VIADD R9, R9, 0x1 ;  /* 0x0000000109097836 */ /* 0x001fc60000000000 */
[----:B------:R-:W-:Y:S01]  /*0480*/  ISETP.NE.AND.EX P0, PT, R8, RZ, PT, P0 ;  /* 0x000000ff0800720c */ /* 0x000fe20003f05300 */
[----:B-1----:R-:W-:-:S08]  /*0490*/  DFMA R12, R12, R4, R6 ;  /* 0x000000040c0c722b */ /* 0x002fd00000000006 */
[----:B------:R-:W-:-:S08]  /*04a0*/  DFMA R12, R12, R12, 4 ;  /* 0x401000000c0c742b */ /* 0x000fd0000000000c */
[----:B------:R-:W-:Y:S01]  /*04b0*/  DADD R10, R12, R10 ;  /* 0x000000000c0a7229 */ /* 0x000fe2000000000a */
[----:B------:R-:W-:Y:S10]  /*04c0*/  @P0 BRA `(.L_x_6) ;  /* 0xfffffffc00d80947 */ /* 0x000ff4000383ffff */
.L_x_5:
[----:B------:R-:W-:Y:S05]  /*04d0*/  BSYNC.RECONVERGENT B1 ;  /* 0x0000000000017941 */ /* 0x000fea0003800200 */
.L_x_4:
[----:B------:R-:W-:Y:S05]  /*04e0*/  @P1 BRA `(.L_x_3) ;  /* 0x00000000005c1947 */ /* 0x000fea0003800000 */
.L_x_7:
[----:B------:R0:W1:Y:S01]  /*04f0*/  I2F.F64.U32 R14, R9 ;  /* 0x00000009000e7312 */ /* 0x0000620000201800 */
[C---:B------:R-:W-:Y:S02]  /*0500*/  VIADD R20, R9.reuse, 0x1 ;  /* 0x0000000109147836 */ /* 0x040fe40000000000 */
[C---:B------:R-:W-:Y:S02]  /*0510*/  VIADD R0, R9.reuse, 0x2 ;  /* 0x0000000209007836 */ /* 0x040fe40000000000 */
[----:B------:R-:W-:-:S03]  /*0520*/  VIADD R8, R9, 0x3 ;  /* 0x0000000309087836 */ /* 0x000fc60000000000 */
[----:B------:R-:W2:Y:S01]  /*0530*/  I2F.F64.U32 R12, R20 ;  /* 0x00000014000c7312 */ /* 0x000ea20000201800 */
[----:B0-----:R-:W-:-:S05]  /*0540*/  VIADD R9, R9, 0x4 ;  /* 0x0000000409097836 */ /* 0x001fca0000000000 */
[----:B------:R-:W-:Y:S01]  /*0550*/  ISETP.GT.U32.AND P0, PT, R2, R9, PT ;  /* 0x000000090200720c */ /* 0x000fe20003f04070 */
[----:B-1----:R-:W-:Y:S01]  /*0560*/  DFMA R16, R14, R4, R6 ;  /* 0x000000040e10722b */ /* 0x002fe20000000006 */
[----:B------:R-:W0:Y:S02]  /*0570*/  I2F.F64.U32 R14, R0 ;  /* 0x00000000000e7312 */ /* 0x000e240000201800 */
[----:B------:R-:W-:-:S05]  /*0580*/  ISETP.GT.U32.AND.EX P0, PT, R3, RZ, PT, P0 ;  /* 0x000000ff0300720c */ /* 0x000fca0003f04100 */
[----:B------:R-:W-:Y:S02]  /*0590*/  DFMA R18, R16, R16, 4 ;  /* 0x401000001012742b */ /* 0x000fe40000000010 */
[-C--:B--2---:R-:W-:Y:S01]  /*05a0*/  DFMA R12, R12, R4.reuse, R6 ;  /* 0x000000040c0c722b */ /* 0x084fe20000000006 */
[----:B------:R-:W1:Y:S05]  /*05b0*/  I2F.F64.U32 R16, R8 ;  /* 0x0000000800107312 */ /* 0x000e6a0000201800 */
[----:B------:R-:W-:Y:S02]  /*05c0*/  DADD R18, R18, R10 ;  /* 0x0000000012127229 */ /* 0x000fe4000000000a */
[----:B0-----:R-:W-:-:S02]  /*05d0*/  DFMA R14, R14, R4, R6 ;  /* 0x000000040e0e722b */ /* 0x001fc40000000006 */
[----:B------:R-:W-:Y:S02]  /*05e0*/  DFMA R12, R12, R12, 4 ;  /* 0x401000000c0c742b */ /* 0x000fe4000000000c */
[----:B-1----:R-:W-:-:S04]  /*05f0*/  DFMA R16, R16, R4, R6 ;  /* 0x000000041010722b */ /* 0x002fc80000000006 */
[----:B------:R-:W-:Y:S02]  /*0600*/  DFMA R14, R14, R14, 4 ;  /* 0x401000000e0e742b */ /* 0x000fe4000000000e */
[----:B------:R-:W-:Y:S02]  /*0610*/  DADD R12, R18, R12 ;  /* 0x00000000120c7229 */ /* 0x000fe4000000000c */
[----:B------:R-:W-:-:S06]  /*0620*/  DFMA R10, R16, R16, 4 ;  /* 0x40100000100a742b */ /* 0x000fcc0000000010 */
[----:B------:R-:W-:-:S08]  /*0630*/  DADD R12, R12, R14 ;  /* 0x000000000c0c7229 */ /* 0x000fd0000000000e */
[----:B------:R-:W-:Y:S01]  /*0640*/  DADD R10, R12, R10 ;  /* 0x000000000c0a7229 */ /* 0x000fe2000000000a */
[----:B------:R-:W-:Y:S10]  /*0650*/  @P0 BRA `(.L_x_7) ;  /* 0xfffffffc00a40947 */ /* 0x000ff4000383ffff */
.L_x_3:
[----:B------:R-:W-:Y:S05]  /*0660*/  BSYNC.RECONVERGENT B0 ;  /* 0x0000000000007941 */ /* 0x000fea0003800200 */
.L_x_2:
[----:B------:R-:W0:Y:S02]  /*0670*/  LDC.64 R2, c[0x0][0x3a0] ;  /* 0x0000e800ff027b82 */ /* 0x000e240000000a00 */
[----:B0-----:R-:W-:Y:S01]  /*0680*/  REDG.E.ADD.F64.RN.STRONG.GPU desc[UR4][R2.64], R10 ;  /* 0x0000000a020079a6 */ /* 0x001fe2000c12ff04 */
[----:B------:R-:W-:Y:S05]  /*0690*/  EXIT ;  /* 0x000000000000794d */ /* 0x000fea0003800000 */
        .weak           $__internal_0_$__cuda_sm20_div_s64
        .type           $__internal_0_$__cuda_sm20_div_s64,@function
        .size           $__internal_0_$__cuda_sm20_div_s64,(.L_x_9 - $__internal_0_$__cuda_sm20_div_s64)
$__internal_0_$__cuda_sm20_div_s64:
[----:B------:R-:W0:Y:S01]  /*06a0*/  LDC R0, c[0x0][0x398] ;  /* 0x0000e600ff007b82 */ /* 0x000e220000000800 */
[----:B------:R-:W-:Y:S02]  /*06b0*/  ISETP.LE.AND P0, PT, RZ, UR5, PT ;  /* 0x00000005ff007c0c */ /* 0x000fe4000bf03270 */
[----:B0-----:R-:W-:-:S04]  /*06c0*/  IADD3 R3, P1, PT, RZ, -R0, RZ ;  /* 0x80000000ff037210 */ /* 0x001fc80007f3e0ff */
[----:B------:R-:W-:Y:S01]  /*06d0*/  SEL R2, R3, R0, !P0 ;  /* 0x0000000003027207 */ /* 0x000fe20004000000 */
[----:B------:R-:W-:-:S05]  /*06e0*/  IMAD.X R5, RZ, RZ, ~UR5, P1 ;  /* 0x80000005ff057e24 */ /* 0x000fca00088e06ff */
[----:B------:R-:W-:-:S04]  /*06f0*/  SEL R3, R5, UR5, !P0 ;  /* 0x0000000505037c07 */ /* 0x000fc8000c000000 */
[----:B------:R-:W0:Y:S08]  /*0700*/  I2F.U64.RP R5, R2 ;  /* 0x0000000200057312 */ /* 0x000e300000309000 */
[----:B0-----:R-:W0:Y:S02]  /*0710*/  MUFU.RCP R5, R5 ;  /* 0x0000000500057308 */ /* 0x001e240000001000 */
[----:B0-----:R-:W-:-:S06]  /*0720*/  VIADD R10, R5, 0x1ffffffe ;  /* 0x1ffffffe050a7836 */ /* 0x001fcc0000000000 */
[----:B------:R-:W0:Y:S02]  /*0730*/  F2I.U64.TRUNC R10, R10 ;  /* 0x0000000a000a7311 */ /* 0x000e24000020d800 */
[----:B0-----:R-:W-:-:S04]  /*0740*/  IMAD.WIDE.U32 R8, R10, R2, RZ ;  /* 0x000000020a087225 */ /* 0x001fc800078e00ff */
[----:B------:R-:W-:Y:S01]  /*0750*/  IMAD R9, R10, R3, R9 ;  /* 0x000000030a097224 */ /* 0x000fe200078e0209 */
[----:B------:R-:W-:-:S03]  /*0760*/  IADD3 R13, P0, PT, RZ, -R8, RZ ;  /* 0x80000008ff0d7210 */ /* 0x000fc60007f1e0ff */
[----:B------:R-:W-:Y:S02]  /*0770*/  IMAD R9, R11, R2, R9 ;  /* 0x000000020b097224 */ /* 0x000fe400078e0209 */
[----:B------:R-:W-:-:S03]  /*0780*/  IMAD.HI.U32 R8, R10, R13, RZ ;  /* 0x0000000d0a087227 */ /* 0x000fc600078e00ff */
[----:B------:R-:W-:Y:S01]  /*0790*/  IADD3.X R15, PT, PT, RZ, ~R9, RZ, P0, !PT ;  /* 0x80000009ff0f7210 */ /* 0x000fe200007fe4ff */
[----:B------:R-:W-:-:S04]  /*07a0*/  IMAD.MOV.U32 R9, RZ, RZ, R10 ;  /* 0x000000ffff097224 */ /* 0x000fc800078e000a */
[----:B------:R-:W-:-:S04]  /*07b0*/  IMAD.WIDE.U32 R8, P0, R10, R15, R8 ;  /* 0x0000000f0a087225 */ /* 0x000fc80007800008 */
[C---:B------:R-:W-:Y:S02]  /*07c0*/  IMAD R17, R11.reuse, R15, RZ ;  /* 0x0000000f0b117224 */ /* 0x040fe400078e02ff */
[----:B------:R-:W-:-:S04]  /*07d0*/  IMAD.HI.U32 R8, P1, R11, R13, R8 ;  /* 0x0000000d0b087227 */ /* 0x000fc80007820008 */
[----:B------:R-:W-:Y:S01]  /*07e0*/  IMAD.HI.U32 R5, R11, R15, RZ ;  /* 0x0000000f0b057227 */ /* 0x000fe200078e00ff */
[----:B------:R-:W-:Y:S02]  /*07f0*/  IADD3 R13, P2, PT, R17, R8, RZ ;  /* 0x00000008110d7210 */ /* 0x000fe40007f5e0ff */
[----:B------:R-:W0:Y:S01]  /*0800*/  LDC.64 R8, c[0x0][0x390] ;  /* 0x0000e400ff087b82 */ /* 0x000e220000000a00 */
[----:B------:R-:W-:Y:S02]  /*0810*/  IMAD.X R5, R5, 0x1, R11, P0 ;  /* 0x0000000105057824 */ /* 0x000fe400000e060b */
[----:B------:R-:W-:-:S03]  /*0820*/  IMAD.WIDE.U32 R10, R13, R2, RZ ;  /* 0x000000020d0a7225 */ /* 0x000fc600078e00ff */
[----:B------:R-:W-:Y:S01]  /*0830*/  IADD3.X R5, PT, PT, RZ, RZ, R5, P2, P1 ;  /* 0x000000ffff057210 */ /* 0x000fe200017e2405 */
[----:B------:R-:W-:Y:S01]  /*0840*/  IMAD R6, R13, R3, R11 ;  /* 0x000000030d067224 */ /* 0x000fe200078e020b */
[----:B------:R-:W-:-:S03]  /*0850*/  IADD3 R15, P0, PT, RZ, -R10, RZ ;  /* 0x8000000aff0f7210 */ /* 0x000fc60007f1e0ff */
[----:B------:R-:W-:Y:S02]  /*0860*/  IMAD R6, R5, R2, R6 ;  /* 0x0000000205067224 */ /* 0x000fe400078e0206 */
[----:B------:R-:W-:-:S04]  /*0870*/  IMAD.HI.U32 R12, R13, R15, RZ ;  /* 0x0000000f0d0c7227 */ /* 0x000fc800078e00ff */
[----:B------:R-:W-:-:S04]  /*0880*/  IMAD.X R6, RZ, RZ, ~R6, P0 ;  /* 0x000000ffff067224 */ /* 0x000fc800000e0e06 */
[----:B------:R-:W-:Y:S01]  /*0890*/  IMAD.WIDE.U32 R12, P0, R13, R6, R12 ;  /* 0x000000060d0c7225 */ /* 0x000fe2000780000c */
[----:B0-----:R-:W-:-:S03]  /*08a0*/  ISETP.GE.AND P3, PT, R9, RZ, PT ;  /* 0x000000ff0900720c */ /* 0x001fc60003f66270 */
[C---:B------:R-:W-:Y:S01]  /*08b0*/  IMAD R10, R5.reuse, R6, RZ ;  /* 0x00000006050a7224 */ /* 0x040fe200078e02ff */
[----:B------:R-:W-:Y:S01]  /*08c0*/  IADD3 R11, P4, PT, RZ, -R8, RZ ;  /* 0x80000008ff0b7210 */ /* 0x000fe20007f9e0ff */
[----:B------:R-:W-:-:S03]  /*08d0*/  IMAD.HI.U32 R13, P1, R5, R15, R12 ;  /* 0x0000000f050d7227 */ /* 0x000fc6000782000c */
[----:B------:R-:W-:Y:S01]  /*08e0*/  SEL R8, R11, R8, !P3 ;  /* 0x000000080b087207 */ /* 0x000fe20005800000 */
[----:B------:R-:W-:Y:S01]  /*08f0*/  IMAD.X R12, RZ, RZ, ~R9, P4 ;  /* 0x000000ffff0c7224 */ /* 0x000fe200020e0e09 */
[----:B------:R-:W-:Y:S01]  /*0900*/  IADD3 R13, P2, PT, R10, R13, RZ ;  /* 0x0000000d0a0d7210 */ /* 0x000fe20007f5e0ff */
[----:B------:R-:W-:-:S03]  /*0910*/  IMAD.HI.U32 R6, R5, R6, RZ ;  /* 0x0000000605067227 */ /* 0x000fc600078e00ff */
[----:B------:R-:W-:Y:S01]  /*0920*/  SEL R12, R12, R9, !P3 ;  /* 0x000000090c0c7207 */ /* 0x000fe20005800000 */
[----:B------:R-:W-:Y:S01]  /*0930*/  IMAD.HI.U32 R10, R13, R8, RZ ;  /* 0x000000080d0a7227 */ /* 0x000fe200078e00ff */
[----:B------:R-:W-:-:S03]  /*0940*/  LOP3.LUT R9, R9, UR5, RZ, 0x3c, !PT ;  /* 0x0000000509097c12 */ /* 0x000fc6000f8e3cff */
[----:B------:R-:W-:Y:S02]  /*0950*/  IMAD.X R5, R6, 0x1, R5, P0 ;  /* 0x0000000106057824 */ /* 0x000fe400000e0605 */
[----:B------:R-:W-:-:S03]  /*0960*/  IMAD.MOV.U32 R11, RZ, RZ, RZ ;  /* 0x000000ffff0b7224 */ /* 0x000fc600078e00ff */
[----:B------:R-:W-:Y:S01]  /*0970*/  IADD3.X R5, PT, PT, RZ, RZ, R5, P2, P1 ;  /* 0x000000ffff057210 */ /* 0x000fe200017e2405 */
[----:B------:R-:W-:-:S04]  /*0980*/  IMAD.WIDE.U32 R10, R13, R12, R10 ;  /* 0x0000000c0d0a7225 */ /* 0x000fc800078e000a */
[C---:B------:R-:W-:Y:S02]  /*0990*/  IMAD R13, R5.reuse, R12, RZ ;  /* 0x0000000c050d7224 */ /* 0x040fe400078e02ff */
[----:B------:R-:W-:-:S04]  /*09a0*/  IMAD.HI.U32 R10, P0, R5, R8, R10 ;  /* 0x00000008050a7227 */ /* 0x000fc8000780000a */
[----:B------:R-:W-:Y:S01]  /*09b0*/  IMAD.HI.U32 R5, R5, R12, RZ ;  /* 0x0000000c05057227 */ /* 0x000fe200078e00ff */
[----:B------:R-:W-:-:S03]  /*09c0*/  IADD3 R13, P1, PT, R13, R10, RZ ;  /* 0x0000000a0d0d7210 */ /* 0x000fc60007f3e0ff */
[----:B------:R-:W-:Y:S02]  /*09d0*/  IMAD.X R5, RZ, RZ, R5, P0 ;  /* 0x000000ffff057224 */ /* 0x000fe400000e0605 */
[----:B------:R-:W-:-:S03]  /*09e0*/  IMAD.WIDE.U32 R10, R13, R2, RZ ;  /* 0x000000020d0a7225 */ /* 0x000fc600078e00ff */
[----:B------:R-:W-:Y:S01]  /*09f0*/  IADD3.X R5, PT, PT, RZ, R5, RZ, P1, !PT ;  /* 0x00000005ff057210 */ /* 0x000fe20000ffe4ff */
[----:B------:R-:W-:Y:S01]  /*0a00*/  IMAD R6, R13, R3, R11 ;  /* 0x000000030d067224 */ /* 0x000fe200078e020b */
[----:B------:R-:W-:-:S03]  /*0a10*/  IADD3 R17, P1, PT, -R10, R8, RZ ;  /* 0x000000080a117210 */ /* 0x000fc60007f3e1ff */
[-C--:B------:R-:W-:Y:S01]  /*0a20*/  IMAD R6, R5, R2.reuse, R6 ;  /* 0x0000000205067224 */ /* 0x080fe200078e0206 */
[----:B------:R-:W-:-:S03]  /*0a30*/  ISETP.GE.U32.AND P0, PT, R17, R2, PT ;  /* 0x000000021100720c */ /* 0x000fc60003f06070 */
[----:B------:R-:W-:Y:S01]  /*0a40*/  IMAD.X R19, R12, 0x1, ~R6, P1 ;  /* 0x000000010c137824 */ /* 0x000fe200008e0e06 */
[----:B------:R-:W-:Y:S02]  /*0a50*/  IADD3 R11, P1, PT, R17, -R2, RZ ;  /* 0x80000002110b7210 */ /* 0x000fe40007f3e0ff */
[----:B------:R-:W-:Y:S02]  /*0a60*/  IADD3 R6, P2, PT, R13, 0x1, RZ ;  /* 0x000000010d067810 */ /* 0x000fe40007f5e0ff */
[C---:B------:R-:W-:Y:S01]  /*0a70*/  ISETP.GE.U32.AND.EX P0, PT, R19.reuse, R3, PT, P0 ;  /* 0x000000031300720c */ /* 0x040fe20003f06100 */
[----:B------:R-:W-:Y:S02]  /*0a80*/  IMAD.X R15, R19, 0x1, ~R3, P1 ;  /* 0x00000001130f7824 */ /* 0x000fe400008e0e03 */
[----:B------:R-:W-:Y:S01]  /*0a90*/  IMAD.X R8, RZ, RZ, R5, P2 ;  /* 0x000000ffff087224 */ /* 0x000fe200010e0605 */
[----:B------:R-:W-:Y:S02]  /*0aa0*/  SEL R11, R11, R17, P0 ;  /* 0x000000110b0b7207 */ /* 0x000fe40000000000 */
[----:B------:R-:W-:-:S02]  /*0ab0*/  SEL R13, R6, R13, P0 ;  /* 0x0000000d060d7207 */ /* 0x000fc40000000000 */
[----:B------:R-:W-:Y:S02]  /*0ac0*/  SEL R15, R15, R19, P0 ;  /* 0x000000130f0f7207 */ /* 0x000fe40000000000 */
[----:B------:R-:W-:Y:S02]  /*0ad0*/  ISETP.GE.U32.AND P1, PT, R11, R2, PT ;  /* 0x000000020b00720c */ /* 0x000fe40003f26070 */
[----:B------:R-:W-:Y:S02]  /*0ae0*/  SEL R6, R8, R5, P0 ;  /* 0x0000000508067207 */ /* 0x000fe40000000000 */
[----:B------:R-:W-:Y:S02]  /*0af0*/  IADD3 R2, P2, PT, R13, 0x1, RZ ;  /* 0x000000010d027810 */ /* 0x000fe40007f5e0ff */
[----:B------:R-:W-:Y:S02]  /*0b00*/  ISETP.GE.U32.AND.EX P0, PT, R15, R3, PT, P1 ;  /* 0x000000030f00720c */ /* 0x000fe40003f06110 */
[----:B------:R-:W-:Y:S01]  /*0b10*/  ISETP.GE.AND P1, PT, R9, RZ, PT ;  /* 0x000000ff0900720c */ /* 0x000fe20003f26270 */
[----:B------:R-:W-:Y:S01]  /*0b20*/  IMAD.X R3, RZ, RZ, R6, P2 ;  /* 0x000000ffff037224 */ /* 0x000fe200010e0606 */
[----:B------:R-:W-:-:S04]  /*0b30*/  SEL R2, R2, R13, P0 ;  /* 0x0000000d02027207 */ /* 0x000fc80000000000 */
[----:B------:R-:W-:Y:S02]  /*0b40*/  SEL R3, R3, R6, P0 ;  /* 0x0000000603037207 */ /* 0x000fe40000000000 */
[-C--:B------:R-:W-:Y:S02]  /*0b50*/  IADD3 R5, P2, PT, RZ, -R2.reuse, RZ ;  /* 0x80000002ff057210 */ /* 0x080fe40007f5e0ff */
[----:B------:R-:W-:Y:S02]  /*0b60*/  ISETP.NE.U32.AND P0, PT, R0, RZ, PT ;  /* 0x000000ff0000720c */ /* 0x000fe40003f05070 */
[----:B------:R-:W-:Y:S01]  /*0b70*/  SEL R2, R5, R2, !P1 ;  /* 0x0000000205027207 */ /* 0x000fe20004800000 */
[----:B------:R-:W-:Y:S01]  /*0b80*/  IMAD.X R0, RZ, RZ, ~R3, P2 ;  /* 0x000000ffff007224 */ /* 0x000fe200010e0e03 */
[----:B------:R-:W-:Y:S01]  /*0b90*/  ISETP.NE.AND.EX P0, PT, RZ, UR5, PT, P0 ;  /* 0x00000005ff007c0c */ /* 0x000fe2000bf05300 */
[----:B------:R-:W-:-:S03]  /*0ba0*/  IMAD.MOV.U32 R5, RZ, RZ, 0x0 ;  /* 0x00000000ff057424 */ /* 0x000fc600078e00ff */
[----:B------:R-:W-:Y:S02]  /*0bb0*/  SEL R3, R0, R3, !P1 ;  /* 0x0000000300037207 */ /* 0x000fe40004800000 */
[----:B------:R-:W-:Y:S02]  /*0bc0*/  SEL R2, R2, 0xffffffff, P0 ;  /* 0xffffffff02027807 */ /* 0x000fe40000000000 */
[----:B------:R-:W-:Y:S01]  /*0bd0*/  SEL R3, R3, 0xffffffff, P0 ;  /* 0xffffffff03037807 */ /* 0x000fe20000000000 */
[----:B------:R-:W-:Y:S06]  /*0be0*/  RET.REL.NODEC R4 `(_Z4trapddxiPd) ;  /* 0xfffffff404047950 */ /* 0x000fec0003c3ffff */
.L_x_8:
[----:B------:R-:W-:-:S00]  /*0bf0*/  BRA `(.L_x_8) ;  /* 0xfffffffc00fc7947 */ /* 0x000fc0000383ffff */
[----:B------:R-:W-:-:S00]  /*0c00*/  NOP ;  /* 0x0000000000007918 */ /* 0x000fc00000000000 */
[----:B------:R-:W-:-:S00]  /*0c10*/  NOP ;  /* 0x0000000000007918 */ /* 0x000fc00000000000 */
[----:B------:R-:W-:-:S00]  /*0c20*/  NOP ;  /* 0x0000000000007918 */ /* 0x000fc00000000000 */
[----:B------:R-:W-:-:S00]  /*0c30*/  NOP ;  /* 0x0000000000007918 */ /* 0x000fc00000000000 */
[----:B------:R-:W-:-:S00]  /*0c40*/  NOP ;  /* 0x0000000000007918 */ /* 0x000fc00000000000 */
[----:B------:R-:W-:-:S00]  /*0c50*/  NOP ;  /* 0x0000000000007918 */ /* 0x000fc00000000000 */
[----:B------:R-:W-:-:S00]  /*0c60*/  NOP ;  /* 0x0000000000007918 */ /* 0x000fc00000000000 */
[----:B------:R-:W-:-:S00]  /*0c70*/  NOP ;  /* 0x0000000000007918 */ /* 0x000fc00000000000 */
.L_x_9:


//--------------------- .nv.shared.reserved.0     --------------------------
	.section	.nv.shared.reserved.0,"aw",@nobits
	.weak		__nv_reservedSMEM_offset_0_alias
	.size		__nv_reservedSMEM_offset_0_alias, 0, 64
	.other		__nv_reservedSMEM_offset_0_alias,@"STO_CUDA_RESERVED_SHARED STV_DEFAULT"
__nv_reservedSMEM_offset_0_alias:
	.zero		0
	.zero		64


//--------------------- .nv.constant0._Z4trapddxiPd --------------------------
	.section	.nv.constant0._Z4trapddxiPd,"a",@progbits
	.sectionflags	@""
	.align	4
.nv.constant0._Z4trapddxiPd:
	.zero		936


//--------------------- SYMBOLS --------------------------

	.type		.nv.reservedSmem.offset0,@object
	.size		.nv.reservedSmem.offset0,0x4
